//
// Generated by NVIDIA NVVM Compiler
//
// Compiler Build ID: CL-36424714
// Cuda compilation tools, release 13.0, V13.0.88
// Based on NVVM 20.0.0
//

.version 9.0
.target sm_100
.address_size 64

	// .globl	_Z14gpu_matrixmultPfS_S_iii
// _ZZ14gpu_matrixmultPfS_S_iiiE5atile has been demoted
// _ZZ14gpu_matrixmultPfS_S_iiiE5btile has been demoted

.visible .entry _Z14gpu_matrixmultPfS_S_iii(
	.param .u64 .ptr .align 1 _Z14gpu_matrixmultPfS_S_iii_param_0,
	.param .u64 .ptr .align 1 _Z14gpu_matrixmultPfS_S_iii_param_1,
	.param .u64 .ptr .align 1 _Z14gpu_matrixmultPfS_S_iii_param_2,
	.param .u32 _Z14gpu_matrixmultPfS_S_iii_param_3,
	.param .u32 _Z14gpu_matrixmultPfS_S_iii_param_4,
	.param .u32 _Z14gpu_matrixmultPfS_S_iii_param_5
)
{
	.reg .pred 	%p<6>;
	.reg .b32 	%r<41>;
	.reg .b32 	%f<105>;
	.reg .b64 	%rd<13>;
	// demoted variable
	.shared .align 4 .b8 _ZZ14gpu_matrixmultPfS_S_iiiE5atile[4096];
	// demoted variable
	.shared .align 4 .b8 _ZZ14gpu_matrixmultPfS_S_iiiE5btile[4096];
	ld.param.u64 	%rd3, [_Z14gpu_matrixmultPfS_S_iii_param_0];
	ld.param.u64 	%rd4, [_Z14gpu_matrixmultPfS_S_iii_param_1];
	ld.param.u64 	%rd5, [_Z14gpu_matrixmultPfS_S_iii_param_2];
	ld.param.u32 	%r21, [_Z14gpu_matrixmultPfS_S_iii_param_3];
	ld.param.u32 	%r19, [_Z14gpu_matrixmultPfS_S_iii_param_4];
	ld.param.u32 	%r20, [_Z14gpu_matrixmultPfS_S_iii_param_5];
	mov.u32 	%r1, %tid.x;
	mov.u32 	%r2, %tid.y;
	mov.u32 	%r23, %ntid.x;
	mov.u32 	%r24, %ctaid.x;
	mad.lo.s32 	%r3, %r23, %r24, %r1;
	mov.u32 	%r25, %ntid.y;
	mov.u32 	%r26, %ctaid.y;
	mad.lo.s32 	%r27, %r25, %r26, %r2;
	setp.ge.s32 	%p1, %r3, %r19;
	setp.ge.s32 	%p2, %r27, %r21;
	or.pred  	%p3, %p1, %p2;
	@%p3 bra 	$L__BB0_5;
	setp.lt.s32 	%p4, %r20, -30;
	mov.f32 	%f104, 0f00000000;
	@%p4 bra 	$L__BB0_4;
	add.s32 	%r28, %r20, -1;
	shr.s32 	%r29, %r28, 31;
	shr.u32 	%r30, %r29, 27;
	add.s32 	%r31, %r28, %r30;
	shr.s32 	%r32, %r31, 5;
	neg.s32 	%r40, %r32;
	shl.b32 	%r33, %r2, 7;
	mov.u32 	%r34, _ZZ14gpu_matrixmultPfS_S_iiiE5atile;
	add.s32 	%r5, %r34, %r33;
	shl.b32 	%r35, %r1, 2;
	add.s32 	%r6, %r5, %r35;
	mov.u32 	%r36, _ZZ14gpu_matrixmultPfS_S_iiiE5btile;
	add.s32 	%r8, %r36, %r35;
	add.s32 	%r7, %r8, %r33;
	mad.lo.s32 	%r39, %r20, %r27, %r1;
	mad.lo.s32 	%r38, %r2, %r19, %r3;
	shl.b32 	%r12, %r19, 5;
	cvta.to.global.u64 	%rd1, %rd3;
	cvta.to.global.u64 	%rd2, %rd4;
	mov.f32 	%f104, 0f00000000;
$L__BB0_3:
	mul.wide.s32 	%rd6, %r39, 4;
	add.s64 	%rd7, %rd1, %rd6;
	ld.global.f32 	%f6, [%rd7];
	st.shared.f32 	[%r6], %f6;
	mul.wide.s32 	%rd8, %r38, 4;
	add.s64 	%rd9, %rd2, %rd8;
	ld.global.f32 	%f7, [%rd9];
	st.shared.f32 	[%r7], %f7;
	bar.sync 	0;
	ld.shared.f32 	%f8, [%r5];
	ld.shared.f32 	%f9, [%r8];
	fma.rn.f32 	%f10, %f8, %f9, %f104;
	ld.shared.f32 	%f11, [%r5+4];
	ld.shared.f32 	%f12, [%r8+128];
	fma.rn.f32 	%f13, %f11, %f12, %f10;
	ld.shared.f32 	%f14, [%r5+8];
	ld.shared.f32 	%f15, [%r8+256];
	fma.rn.f32 	%f16, %f14, %f15, %f13;
	ld.shared.f32 	%f17, [%r5+12];
	ld.shared.f32 	%f18, [%r8+384];
	fma.rn.f32 	%f19, %f17, %f18, %f16;
	ld.shared.f32 	%f20, [%r5+16];
	ld.shared.f32 	%f21, [%r8+512];
	fma.rn.f32 	%f22, %f20, %f21, %f19;
	ld.shared.f32 	%f23, [%r5+20];
	ld.shared.f32 	%f24, [%r8+640];
	fma.rn.f32 	%f25, %f23, %f24, %f22;
	ld.shared.f32 	%f26, [%r5+24];
	ld.shared.f32 	%f27, [%r8+768];
	fma.rn.f32 	%f28, %f26, %f27, %f25;
	ld.shared.f32 	%f29, [%r5+28];
	ld.shared.f32 	%f30, [%r8+896];
	fma.rn.f32 	%f31, %f29, %f30, %f28;
	ld.shared.f32 	%f32, [%r5+32];
	ld.shared.f32 	%f33, [%r8+1024];
	fma.rn.f32 	%f34, %f32, %f33, %f31;
	ld.shared.f32 	%f35, [%r5+36];
	ld.shared.f32 	%f36, [%r8+1152];
	fma.rn.f32 	%f37, %f35, %f36, %f34;
	ld.shared.f32 	%f38, [%r5+40];
	ld.shared.f32 	%f39, [%r8+1280];
	fma.rn.f32 	%f40, %f38, %f39, %f37;
	ld.shared.f32 	%f41, [%r5+44];
	ld.shared.f32 	%f42, [%r8+1408];
	fma.rn.f32 	%f43, %f41, %f42, %f40;
	ld.shared.f32 	%f44, [%r5+48];
	ld.shared.f32 	%f45, [%r8+1536];
	fma.rn.f32 	%f46, %f44, %f45, %f43;
	ld.shared.f32 	%f47, [%r5+52];
	ld.shared.f32 	%f48, [%r8+1664];
	fma.rn.f32 	%f49, %f47, %f48, %f46;
	ld.shared.f32 	%f50, [%r5+56];
	ld.shared.f32 	%f51, [%r8+1792];
	fma.rn.f32 	%f52, %f50, %f51, %f49;
	ld.shared.f32 	%f53, [%r5+60];
	ld.shared.f32 	%f54, [%r8+1920];
	fma.rn.f32 	%f55, %f53, %f54, %f52;
	ld.shared.f32 	%f56, [%r5+64];
	ld.shared.f32 	%f57, [%r8+2048];
	fma.rn.f32 	%f58, %f56, %f57, %f55;
	ld.shared.f32 	%f59, [%r5+68];
	ld.shared.f32 	%f60, [%r8+2176];
	fma.rn.f32 	%f61, %f59, %f60, %f58;
	ld.shared.f32 	%f62, [%r5+72];
	ld.shared.f32 	%f63, [%r8+2304];
	fma.rn.f32 	%f64, %f62, %f63, %f61;
	ld.shared.f32 	%f65, [%r5+76];
	ld.shared.f32 	%f66, [%r8+2432];
	fma.rn.f32 	%f67, %f65, %f66, %f64;
	ld.shared.f32 	%f68, [%r5+80];
	ld.shared.f32 	%f69, [%r8+2560];
	fma.rn.f32 	%f70, %f68, %f69, %f67;
	ld.shared.f32 	%f71, [%r5+84];
	ld.shared.f32 	%f72, [%r8+2688];
	fma.rn.f32 	%f73, %f71, %f72, %f70;
	ld.shared.f32 	%f74, [%r5+88];
	ld.shared.f32 	%f75, [%r8+2816];
	fma.rn.f32 	%f76, %f74, %f75, %f73;
	ld.shared.f32 	%f77, [%r5+92];
	ld.shared.f32 	%f78, [%r8+2944];
	fma.rn.f32 	%f79, %f77, %f78, %f76;
	ld.shared.f32 	%f80, [%r5+96];
	ld.shared.f32 	%f81, [%r8+3072];
	fma.rn.f32 	%f82, %f80, %f81, %f79;
	ld.shared.f32 	%f83, [%r5+100];
	ld.shared.f32 	%f84, [%r8+3200];
	fma.rn.f32 	%f85, %f83, %f84, %f82;
	ld.shared.f32 	%f86, [%r5+104];
	ld.shared.f32 	%f87, [%r8+3328];
	fma.rn.f32 	%f88, %f86, %f87, %f85;
	ld.shared.f32 	%f89, [%r5+108];
	ld.shared.f32 	%f90, [%r8+3456];
	fma.rn.f32 	%f91, %f89, %f90, %f88;
	ld.shared.f32 	%f92, [%r5+112];
	ld.shared.f32 	%f93, [%r8+3584];
	fma.rn.f32 	%f94, %f92, %f93, %f91;
	ld.shared.f32 	%f95, [%r5+116];
	ld.shared.f32 	%f96, [%r8+3712];
	fma.rn.f32 	%f97, %f95, %f96, %f94;
	ld.shared.f32 	%f98, [%r5+120];
	ld.shared.f32 	%f99, [%r8+3840];
	fma.rn.f32 	%f100, %f98, %f99, %f97;
	ld.shared.f32 	%f101, [%r5+124];
	ld.shared.f32 	%f102, [%r8+3968];
	fma.rn.f32 	%f104, %f101, %f102, %f100;
	bar.sync 	0;
	add.s32 	%r40, %r40, 1;
	add.s32 	%r39, %r39, 32;
	add.s32 	%r38, %r38, %r12;
	setp.ne.s32 	%p5, %r40, 1;
	@%p5 bra 	$L__BB0_3;
$L__BB0_4:
	mad.lo.s32 	%r37, %r19, %r27, %r3;
	cvta.to.global.u64 	%rd10, %rd5;
	mul.wide.s32 	%rd11, %r37, 4;
	add.s64 	%rd12, %rd10, %rd11;
	st.global.f32 	[%rd12], %f104;
$L__BB0_5:
	ret;

}


// ===== COMPILED SASS (sm_100) =====

	.target	sm_100

	.elftype	@"ET_EXEC"


//--------------------- .note.nv.tkinfo           --------------------------
	.section	.note.nv.tkinfo,"",@"SHT_NOTE"
	.sectionflags	@"SHF_NOTE_NV_TKINFO"
	.tkinfo
        /*0018*/ 	.word	0x00000002
        /*0030*/ 	.string	""
        /*0030*/ 	.string	"ptxas"
        /*0030*/ 	.string	"Cuda compilation tools, release 13.0, V13.0.88"
        /*0030*/ 	.string	"Build cuda_13.0.r13.0/compiler.36424714_0"
        /*0030*/ 	.string	"-arch sm_100 -m 64 "



//--------------------- .note.nv.cuinfo           --------------------------
	.section	.note.nv.cuinfo,"",@"SHT_NOTE"
	.sectionflags	@"SHF_NOTE_NV_CUINFO"
        /*0018*/ 	.short	0x0002
        /*001a*/ 	.short	0x0064
        /*001c*/ 	.short	0x0082
	.zero		2


//--------------------- .nv.info                  --------------------------
	.section	.nv.info,"",@"SHT_CUDA_INFO"
	.align	4


	//----- nvinfo : EIATTR_REGCOUNT
	.align		4
        /*0000*/ 	.byte	0x04, 0x2f
        /*0002*/ 	.short	(.L_1 - .L_0)
	.align		4
.L_0:
        /*0004*/ 	.word	index@(_Z14gpu_matrixmultPfS_S_iii)
        /*0008*/ 	.word	0x00000020


	//----- nvinfo : EIATTR_FRAME_SIZE
	.align		4
.L_1:
        /*000c*/ 	.byte	0x04, 0x11
        /*000e*/ 	.short	(.L_3 - .L_2)
	.align		4
.L_2:
        /*0010*/ 	.word	index@(_Z14gpu_matrixmultPfS_S_iii)
        /*0014*/ 	.word	0x00000000


	//----- nvinfo : EIATTR_MIN_STACK_SIZE
	.align		4
.L_3:
        /*0018*/ 	.byte	0x04, 0x12
        /*001a*/ 	.short	(.L_5 - .L_4)
	.align		4
.L_4:
        /*001c*/ 	.word	index@(_Z14gpu_matrixmultPfS_S_iii)
        /*0020*/ 	.word	0x00000000
.L_5:


//--------------------- .nv.compat                --------------------------
	.section	.nv.compat,"",@"SHT_CUDA_COMPAT_INFO"
	.align	4
        /*0000*/ 	.byte	0x02, 0x09, 0x00, 0x00, 0x02, 0x02, 0x01, 0x00, 0x02, 0x05, 0x05, 0x00, 0x03, 0x07, 0x01, 0x01
        /*0010*/ 	.byte	0x02, 0x03, 0x00, 0x00, 0x02, 0x06, 0x01, 0x00, 0x04, 0x0b, 0x08, 0x00, 0x09, 0x00, 0x00, 0x00
        /*0020*/ 	.byte	0x00, 0x00, 0x00, 0x00


//--------------------- .nv.info._Z14gpu_matrixmultPfS_S_iii --------------------------
	.section	.nv.info._Z14gpu_matrixmultPfS_S_iii,"",@"SHT_CUDA_INFO"
	.sectionflags	@""
	.align	4


	//----- nvinfo : EIATTR_CUDA_API_VERSION
	.align		4
        /*0000*/ 	.byte	0x04, 0x37
        /*0002*/ 	.short	(.L_7 - .L_6)
.L_6:
        /*0004*/ 	.word	0x00000082


	//----- nvinfo : EIATTR_KPARAM_INFO
	.align		4
.L_7:
        /*0008*/ 	.byte	0x04, 0x17
        /*000a*/ 	.short	(.L_9 - .L_8)
.L_8:
        /*000c*/ 	.word	0x00000000
        /*0010*/ 	.short	0x0005
        /*0012*/ 	.short	0x0020
        /*0014*/ 	.byte	0x00, 0xf0, 0x11, 0x00


	//----- nvinfo : EIATTR_KPARAM_INFO
	.align		4
.L_9:
        /*0018*/ 	.byte	0x04, 0x17
        /*001a*/ 	.short	(.L_11 - .L_10)
.L_10:
        /*001c*/ 	.word	0x00000000
        /*0020*/ 	.short	0x0004
        /*0022*/ 	.short	0x001c
        /*0024*/ 	.byte	0x00, 0xf0, 0x11, 0x00


	//----- nvinfo : EIATTR_KPARAM_INFO
	.align		4
.L_11:
        /*0028*/ 	.byte	0x04, 0x17
        /*002a*/ 	.short	(.L_13 - .L_12)
.L_12:
        /*002c*/ 	.word	0x00000000
        /*0030*/ 	.short	0x0003
        /*0032*/ 	.short	0x0018
        /*0034*/ 	.byte	0x00, 0xf0, 0x11, 0x00


	//----- nvinfo : EIATTR_KPARAM_INFO
	.align		4
.L_13:
        /*0038*/ 	.byte	0x04, 0x17
        /*003a*/ 	.short	(.L_15 - .L_14)
.L_14:
        /*003c*/ 	.word	0x00000000
        /*0040*/ 	.short	0x0002
        /*0042*/ 	.short	0x0010
        /*0044*/ 	.byte	0x00, 0xf5, 0x21, 0x00


	//----- nvinfo : EIATTR_KPARAM_INFO
	.align		4
.L_15:
        /*0048*/ 	.byte	0x04, 0x17
        /*004a*/ 	.short	(.L_17 - .L_16)
.L_16:
        /*004c*/ 	.word	0x00000000
        /*0050*/ 	.short	0x0001
        /*0052*/ 	.short	0x0008
        /*0054*/ 	.byte	0x00, 0xf5, 0x21, 0x00


	//----- nvinfo : EIATTR_KPARAM_INFO
	.align		4
.L_17:
        /*0058*/ 	.byte	0x04, 0x17
        /*005a*/ 	.short	(.L_19 - .L_18)
.L_18:
        /*005c*/ 	.word	0x00000000
        /*0060*/ 	.short	0x0000
        /*0062*/ 	.short	0x0000
        /*0064*/ 	.byte	0x00, 0xf5, 0x21, 0x00


	//----- nvinfo : EIATTR_SPARSE_MMA_MASK
	.align		4
.L_19:
        /*0068*/ 	.byte	0x03, 0x50
        /*006a*/ 	.short	0x0000


	//----- nvinfo : EIATTR_MAXREG_COUNT
	.align		4
        /*006c*/ 	.byte	0x03, 0x1b
        /*006e*/ 	.short	0x00ff


	//----- nvinfo : EIATTR_NUM_BARRIERS
	.align		4
        /*0070*/ 	.byte	0x02, 0x4c
        /*0072*/ 	.byte	0x01
	.zero		1


	//----- nvinfo : EIATTR_MERCURY_ISA_VERSION
	.align		4
        /*0074*/ 	.byte	0x03, 0x5f
        /*0076*/ 	.short	0x0101


	//----- nvinfo : EIATTR_VRC_CTA_INIT_COUNT
	.align		4
        /*0078*/ 	.byte	0x02, 0x4a
	.zero		1
	.zero		1


	//----- nvinfo : EIATTR_EXIT_INSTR_OFFSETS
	.align		4
        /*007c*/ 	.byte	0x04, 0x1c
        /*007e*/ 	.short	(.L_21 - .L_20)


	//   ....[0]....
.L_20:
        /*0080*/ 	.word	0x000000c0


	//   ....[1]....
        /*0084*/ 	.word	0x000007e0


	//----- nvinfo : EIATTR_CBANK_PARAM_SIZE
	.align		4
.L_21:
        /*0088*/ 	.byte	0x03, 0x19
        /*008a*/ 	.short	0x0024


	//----- nvinfo : EIATTR_PARAM_CBANK
	.align		4
        /*008c*/ 	.byte	0x04, 0x0a
        /*008e*/ 	.short	(.L_23 - .L_22)
	.align		4
.L_22:
        /*0090*/ 	.word	index@(.nv.constant0._Z14gpu_matrixmultPfS_S_iii)
        /*0094*/ 	.short	0x0380
        /*0096*/ 	.short	0x0024


	//----- nvinfo : EIATTR_SW_WAR
	.align		4
.L_23:
        /*0098*/ 	.byte	0x04, 0x36
        /*009a*/ 	.short	(.L_25 - .L_24)
.L_24:
        /*009c*/ 	.word	0x00000008
.L_25:


//--------------------- .nv.callgraph             --------------------------
	.section	.nv.callgraph,"",@"SHT_CUDA_CALLGRAPH"
	.align	4
	.sectionentsize	8
	.align		4
        /*0000*/ 	.word	0x00000000
	.align		4
        /*0004*/ 	.word	0xffffffff
	.align		4
        /*0008*/ 	.word	0x00000000
	.align		4
        /*000c*/ 	.word	0xfffffffe
	.align		4
        /*0010*/ 	.word	0x00000000
	.align		4
        /*0014*/ 	.word	0xfffffffd
	.align		4
        /*0018*/ 	.word	0x00000000
	.align		4
        /*001c*/ 	.word	0xfffffffc


//--------------------- .text._Z14gpu_matrixmultPfS_S_iii --------------------------
	.section	.text._Z14gpu_matrixmultPfS_S_iii,"ax",@progbits
	.align	128
        .global         _Z14gpu_matrixmultPfS_S_iii
        .type           _Z14gpu_matrixmultPfS_S_iii,@function
        .size           _Z14gpu_matrixmultPfS_S_iii,(.L_x_3 - _Z14gpu_matrixmultPfS_S_iii)
        .other          _Z14gpu_matrixmultPfS_S_iii,@"STO_CUDA_ENTRY STV_DEFAULT"
_Z14gpu_matrixmultPfS_S_iii:
.text._Z14gpu_matrixmultPfS_S_iii:
[----:B------:R-:W-:Y:S01]  /*0000*/  LDC R1, c[0x0][0x37c] ;  /* 0x0000df00ff017b82 */ /* 0x000fe20000000800 */
[----:B------:R-:W0:Y:S01]  /*0010*/  S2R R8, SR_TID.Y ;  /* 0x0000000000087919 */ /* 0x000e220000002200 */
[----:B------:R-:W1:Y:S06]  /*0020*/  LDCU UR4, c[0x0][0x360] ;  /* 0x00006c00ff0477ac */ /* 0x000e6c0008000800 */
[----:B------:R-:W2:Y:S01]  /*0030*/  LDC.64 R2, c[0x0][0x398] ;  /* 0x0000e600ff027b82 */ /* 0x000ea20000000a00 */
[----:B------:R-:W0:Y:S01]  /*0040*/  S2R R5, SR_CTAID.Y ;  /* 0x0000000000057919 */ /* 0x000e220000002600 */
[----:B------:R-:W0:Y:S01]  /*0050*/  LDCU UR5, c[0x0][0x364] ;  /* 0x00006c80ff0577ac */ /* 0x000e220008000800 */
[----:B------:R-:W1:Y:S01]  /*0060*/  S2R R6, SR_TID.X ;  /* 0x0000000000067919 */ /* 0x000e620000002100 */
[----:B------:R-:W1:Y:S01]  /*0070*/  S2R R7, SR_CTAID.X ;  /* 0x0000000000077919 */ /* 0x000e620000002500 */
[----:B0-----:R-:W-:-:S05]  /*0080*/  IMAD R5, R5, UR5, R8 ;  /* 0x0000000505057c24 */ /* 0x001fca000f8e0208 */
[----:B--2---:R-:W-:Y:S01]  /*0090*/  ISETP.GE.AND P0, PT, R5, R2, PT ;  /* 0x000000020500720c */ /* 0x004fe20003f06270 */
[----:B-1----:R-:W-:-:S05]  /*00a0*/  IMAD R4, R7, UR4, R6 ;  /* 0x0000000407047c24 */ /* 0x002fca000f8e0206 */
[----:B------:R-:W-:-:S13]  /*00b0*/  ISETP.GE.OR P0, PT, R4, R3, P0 ;  /* 0x000000030400720c */ /* 0x000fda0000706670 */
[----:B------:R-:W-:Y:S05]  /*00c0*/  @P0 EXIT ;  /* 0x000000000000094d */ /* 0x000fea0003800000 */
[----:B------:R-:W0:Y:S01]  /*00d0*/  LDCU UR9, c[0x0][0x3a0] ;  /* 0x00007400ff0977ac */ /* 0x000e220008000800 */
[----:B------:R-:W1:Y:S01]  /*00e0*/  LDC.64 R20, c[0x0][0x390] ;  /* 0x0000e400ff147b82 */ /* 0x000e620000000a00 */
[----:B------:R-:W-:Y:S02]  /*00f0*/  IMAD R7, R5, R3, R4 ;  /* 0x0000000305077224 */ /* 0x000fe400078e0204 */
[----:B------:R-:W-:Y:S01]  /*0100*/  HFMA2 R11, -RZ, RZ, 0, 0 ;  /* 0x00000000ff0b7431 */ /* 0x000fe200000001ff */
[----:B------:R-:W2:Y:S01]  /*0110*/  LDCU.64 UR10, c[0x0][0x358] ;  /* 0x00006b00ff0a77ac */ /* 0x000ea20008000a00 */
[----:B0-----:R-:W-:Y:S01]  /*0120*/  UISETP.GE.AND UP0, UPT, UR9, -0x1e, UPT ;  /* 0xffffffe20900788c */ /* 0x001fe2000bf06270 */
[----:B-1----:R-:W-:-:S08]  /*0130*/  IMAD.WIDE R20, R7, 0x4, R20 ;  /* 0x0000000407147825 */ /* 0x002fd000078e0214 */
[----:B--2---:R-:W-:Y:S05]  /*0140*/  BRA.U !UP0, `(.L_x_0) ;  /* 0x0000000508a07547 */ /* 0x004fea000b800000 */
[----:B------:R-:W0:Y:S01]  /*0150*/  S2UR UR8, SR_CgaCtaId ;  /* 0x00000000000879c3 */ /* 0x000e220000008800 */
[----:B------:R-:W-:Y:S01]  /*0160*/  UMOV UR6, 0x400 ;  /* 0x0000040000067882 */ /* 0x000fe20000000000 */
[----:B------:R-:W-:Y:S02]  /*0170*/  UIADD3 UR4, UPT, UPT, UR9, -0x1, URZ ;  /* 0xffffffff09047890 */ /* 0x000fe4000fffe0ff */
[----:B------:R-:W-:Y:S01]  /*0180*/  IMAD R0, R5, UR9, R6 ;  /* 0x0000000905007c24 */ /* 0x000fe2000f8e0206 */
[----:B------:R-:W-:Y:S01]  /*0190*/  UIADD3 UR7, UPT, UPT, UR6, 0x1000, URZ ;  /* 0x0000100006077890 */ /* 0x000fe2000fffe0ff */
[----:B------:R-:W-:Y:S01]  /*01a0*/  IMAD R2, R8, R3, R4 ;  /* 0x0000000308027224 */ /* 0x000fe200078e0204 */
[----:B------:R-:W-:Y:S01]  /*01b0*/  USHF.R.S32.HI UR5, URZ, 0x1f, UR4 ;  /* 0x0000001fff057899 */ /* 0x000fe20008011404 */
[----:B------:R-:W-:Y:S01]  /*01c0*/  MOV R11, RZ ;  /* 0x000000ff000b7202 */ /* 0x000fe20000000f00 */
[----:B------:R-:W1:Y:S02]  /*01d0*/  LDC.64 R18, c[0x0][0x380] ;  /* 0x0000e000ff127b82 */ /* 0x000e640000000a00 */
[----:B------:R-:W-:-:S04]  /*01e0*/  ULEA.HI UR5, UR5, UR4, URZ, 0x5 ;  /* 0x0000000405057291 */ /* 0x000fc8000f8f28ff */
[----:B------:R-:W-:Y:S02]  /*01f0*/  USHF.R.S32.HI UR5, URZ, 0x5, UR5 ;  /* 0x00000005ff057899 */ /* 0x000fe40008011405 */
[----:B------:R-:W2:Y:S02]  /*0200*/  LDC.64 R16, c[0x0][0x388] ;  /* 0x0000e200ff107b82 */ /* 0x000ea40000000a00 */
[----:B------:R-:W-:Y:S02]  /*0210*/  UIADD3 UR5, UPT, UPT, -UR5, URZ, URZ ;  /* 0x000000ff05057290 */ /* 0x000fe4000fffe1ff */
[----:B0-----:R-:W-:Y:S02]  /*0220*/  ULEA UR6, UR8, UR6, 0x18 ;  /* 0x0000000608067291 */ /* 0x001fe4000f8ec0ff */
[----:B------:R-:W-:-:S04]  /*0230*/  ULEA UR7, UR8, UR7, 0x18 ;  /* 0x0000000708077291 */ /* 0x000fc8000f8ec0ff */
[----:B------:R-:W-:Y:S02]  /*0240*/  LEA R7, R8, UR6, 0x7 ;  /* 0x0000000608077c11 */ /* 0x000fe4000f8e38ff */
[C---:B------:R-:W-:Y:S02]  /*0250*/  LEA R5, R6.reuse, UR7, 0x2 ;  /* 0x0000000706057c11 */ /* 0x040fe4000f8e10ff */
[----:B------:R-:W-:Y:S02]  /*0260*/  LEA R6, R6, R7, 0x2 ;  /* 0x0000000706067211 */ /* 0x000fe400078e10ff */
[----:B------:R-:W-:-:S07]  /*0270*/  LEA R4, R8, R5, 0x7 ;  /* 0x0000000508047211 */ /* 0x000fce00078e38ff */
.L_x_1:
[----:B-1----:R-:W-:-:S04]  /*0280*/  IMAD.WIDE R8, R0, 0x4, R18 ;  /* 0x0000000400087825 */ /* 0x002fc800078e0212 */
[----:B--2---:R-:W-:Y:S01]  /*0290*/  IMAD.WIDE R26, R2, 0x4, R16 ;  /* 0x00000004021a7825 */ /* 0x004fe200078e0210 */
[----:B------:R-:W2:Y:S05]  /*02a0*/  LDG.E R29, desc[UR10][R8.64] ;  /* 0x0000000a081d7981 */ /* 0x000eaa000c1e1900 */
[----:B------:R-:W3:Y:S01]  /*02b0*/  LDG.E R27, desc[UR10][R26.64] ;  /* 0x0000000a1a1b7981 */ /* 0x000ee2000c1e1900 */
[----:B------:R-:W-:Y:S01]  /*02c0*/  UIADD3 UR5, UPT, UPT, UR5, 0x1, URZ ;  /* 0x0000000105057890 */ /* 0x000fe2000fffe0ff */
[----:B------:R-:W-:Y:S02]  /*02d0*/  IADD3 R0, PT, PT, R0, 0x20, RZ ;  /* 0x0000002000007810 */ /* 0x000fe40007ffe0ff */
[----:B------:R-:W-:Y:S01]  /*02e0*/  LEA R2, R3, R2, 0x5 ;  /* 0x0000000203027211 */ /* 0x000fe200078e28ff */
[----:B------:R-:W-:Y:S01]  /*02f0*/  UISETP.NE.AND UP0, UPT, UR5, 0x1, UPT ;  /* 0x000000010500788c */ /* 0x000fe2000bf05270 */
[----:B--2---:R-:W-:Y:S04]  /*0300*/  STS [R6], R29 ;  /* 0x0000001d06007388 */ /* 0x004fe80000000800 */
[----:B---3--:R-:W-:Y:S01]  /*0310*/  STS [R4], R27 ;  /* 0x0000001b04007388 */ /* 0x008fe20000000800 */
[----:B------:R-:W-:Y:S06]  /*0320*/  BAR.SYNC.DEFER_BLOCKING 0x0 ;  /* 0x0000000000007b1d */ /* 0x000fec0000010000 */
[----:B------:R-:W-:Y:S04]  /*0330*/  LDS R10, [R5] ;  /* 0x00000000050a7984 */ /* 0x000fe80000000800 */
[----:B------:R-:W0:Y:S04]  /*0340*/  LDS.128 R12, [R7] ;  /* 0x00000000070c7984 */ /* 0x000e280000000c00 */
[----:B------:R-:W1:Y:S04]  /*0350*/  LDS R22, [R5+0x80] ;  /* 0x0000800005167984 */ /* 0x000e680000000800 */
[----:B------:R-:W2:Y:S04]  /*0360*/  LDS R23, [R5+0x100] ;  /* 0x0001000005177984 */ /* 0x000ea80000000800 */
[----:B------:R-:W3:Y:S04]  /*0370*/  LDS R24, [R5+0x180] ;  /* 0x0001800005187984 */ /* 0x000ee80000000800 */
[----:B------:R-:W-:Y:S04]  /*0380*/  LDS R25, [R5+0x200] ;  /* 0x0002000005197984 */ /* 0x000fe80000000800 */
[----:B------:R-:W-:Y:S01]  /*0390*/  LDS R26, [R5+0xb80] ;  /* 0x000b8000051a7984 */ /* 0x000fe20000000800 */
[----:B0-----:R-:W-:-:S03]  /*03a0*/  FFMA R12, R12, R10, R11 ;  /* 0x0000000a0c0c7223 */ /* 0x001fc6000000000b */
[----:B------:R-:W0:Y:S01]  /*03b0*/  LDS.128 R8, [R7+0x10] ;  /* 0x0000100007087984 */ /* 0x000e220000000c00 */
[----:B-1----:R-:W-:-:S03]  /*03c0*/  FFMA R12, R22, R13, R12 ;  /* 0x0000000d160c7223 */ /* 0x002fc6000000000c */
[----:B------:R-:W1:Y:S01]  /*03d0*/  LDS R22, [R5+0x280] ;  /* 0x0002800005167984 */ /* 0x000e620000000800 */
[----:B--2---:R-:W-:-:S03]  /*03e0*/  FFMA R13, R23, R14, R12 ;  /* 0x0000000e170d7223 */ /* 0x004fc6000000000c */
[----:B------:R-:W2:Y:S01]  /*03f0*/  LDS R23, [R5+0x300] ;  /* 0x0003000005177984 */ /* 0x000ea20000000800 */
[----:B---3--:R-:W-:-:S03]  /*0400*/  FFMA R13, R24, R15, R13 ;  /* 0x0000000f180d7223 */ /* 0x008fc6000000000d */
[----:B------:R-:W3:Y:S01]  /*0410*/  LDS R24, [R5+0x380] ;  /* 0x0003800005187984 */ /* 0x000ee20000000800 */
[----:B0-----:R-:W-:-:S03]  /*0420*/  FFMA R27, R8, R25, R13 ;  /* 0x00000019081b7223 */ /* 0x001fc6000000000d */
[----:B------:R-:W-:Y:S01]  /*0430*/  LDS R25, [R5+0x400] ;  /* 0x0004000005197984 */ /* 0x000fe20000000800 */
[----:B-1----:R-:W-:-:S03]  /*0440*/  FFMA R8, R22, R9, R27 ;  /* 0x0000000916087223 */ /* 0x002fc6000000001b */
[----:B------:R-:W0:Y:S01]  /*0450*/  LDS.128 R12, [R7+0x20] ;  /* 0x00002000070c7984 */ /* 0x000e220000000c00 */
[----:B--2---:R-:W-:-:S03]  /*0460*/  FFMA R9, R23, R10, R8 ;  /* 0x0000000a17097223 */ /* 0x004fc60000000008 */
[----:B------:R-:W1:Y:S01]  /*0470*/  LDS R22, [R5+0x480] ;  /* 0x0004800005167984 */ /* 0x000e620000000800 */
[----:B---3--:R-:W-:-:S03]  /*0480*/  FFMA R9, R24, R11, R9 ;  /* 0x0000000b18097223 */ /* 0x008fc60000000009 */
[----:B------:R-:W2:Y:S04]  /*0490*/  LDS R23, [R5+0x500] ;  /* 0x0005000005177984 */ /* 0x000ea80000000800 */
        /* <DEDUP_REMOVED lines=27> */
[----:B------:R-:W-:Y:S01]  /*0650*/  LDS R24, [R5+0xc80] ;  /* 0x000c800005187984 */ /* 0x000fe20000000800 */
[----:B0-----:R-:W-:-:S03]  /*0660*/  FFMA R27, R8, R25, R13 ;  /* 0x00000019081b7223 */ /* 0x001fc6000000000d */
[----:B------:R-:W-:Y:S01]  /*0670*/  LDS R25, [R5+0xc00] ;  /* 0x000c000005197984 */ /* 0x000fe20000000800 */
[----:B-1----:R-:W-:-:S03]  /*0680*/  FFMA R22, R22, R9, R27 ;  /* 0x0000000916167223 */ /* 0x002fc6000000001b */
[----:B------:R-:W0:Y:S01]  /*0690*/  LDS.128 R12, [R7+0x60] ;  /* 0x00006000070c7984 */ /* 0x000e220000000c00 */
[----:B--2---:R-:W-:-:S03]  /*06a0*/  FFMA R9, R23, R10, R22 ;  /* 0x0000000a17097223 */ /* 0x004fc60000000016 */
[----:B------:R-:W1:Y:S01]  /*06b0*/  LDS R23, [R5+0xd00] ;  /* 0x000d000005177984 */ /* 0x000e620000000800 */
[----:B------:R-:W-:-:S03]  /*06c0*/  FFMA R9, R26, R11, R9 ;  /* 0x0000000b1a097223 */ /* 0x000fc60000000009 */
[----:B------:R-:W2:Y:S01]  /*06d0*/  LDS R22, [R5+0xd80] ;  /* 0x000d800005167984 */ /* 0x000ea20000000800 */
[----:B0-----:R-:W-:-:S03]  /*06e0*/  FFMA R27, R12, R25, R9 ;  /* 0x000000190c1b7223 */ /* 0x001fc60000000009 */
[----:B------:R-:W-:Y:S01]  /*06f0*/  LDS R25, [R5+0xe00] ;  /* 0x000e000005197984 */ /* 0x000fe20000000800 */
[----:B------:R-:W-:-:S03]  /*0700*/  FFMA R24, R24, R13, R27 ;  /* 0x0000000d18187223 */ /* 0x000fc6000000001b */
[----:B------:R-:W0:Y:S01]  /*0710*/  LDS.128 R8, [R7+0x70] ;  /* 0x0000700007087984 */ /* 0x000e220000000c00 */
[----:B-1----:R-:W-:-:S03]  /*0720*/  FFMA R23, R23, R14, R24 ;  /* 0x0000000e17177223 */ /* 0x002fc60000000018 */
[----:B------:R-:W1:Y:S01]  /*0730*/  LDS R27, [R5+0xe80] ;  /* 0x000e8000051b7984 */ /* 0x000e620000000800 */
[----:B--2---:R-:W-:-:S03]  /*0740*/  FFMA R15, R22, R15, R23 ;  /* 0x0000000f160f7223 */ /* 0x004fc60000000017 */
[----:B------:R-:W2:Y:S04]  /*0750*/  LDS R13, [R5+0xf00] ;  /* 0x000f0000050d7984 */ /* 0x000ea80000000800 */
[----:B------:R-:W3:Y:S01]  /*0760*/  LDS R12, [R5+0xf80] ;  /* 0x000f8000050c7984 */ /* 0x000ee20000000800 */
[----:B0-----:R-:W-:-:S04]  /*0770*/  FFMA R8, R8, R25, R15 ;  /* 0x0000001908087223 */ /* 0x001fc8000000000f */
[----:B-1----:R-:W-:-:S04]  /*0780*/  FFMA R8, R27, R9, R8 ;  /* 0x000000091b087223 */ /* 0x002fc80000000008 */
[----:B--2---:R-:W-:-:S04]  /*0790*/  FFMA R13, R13, R10, R8 ;  /* 0x0000000a0d0d7223 */ /* 0x004fc80000000008 */
[----:B---3--:R-:W-:Y:S01]  /*07a0*/  FFMA R11, R12, R11, R13 ;  /* 0x0000000b0c0b7223 */ /* 0x008fe2000000000d */
[----:B------:R-:W-:Y:S06]  /*07b0*/  BAR.SYNC.DEFER_BLOCKING 0x0 ;  /* 0x0000000000007b1d */ /* 0x000fec0000010000 */
[----:B------:R-:W-:Y:S05]  /*07c0*/  BRA.U UP0, `(.L_x_1) ;  /* 0xfffffff900ac7547 */ /* 0x000fea000b83ffff */
.L_x_0:
[----:B------:R-:W-:Y:S01]  /*07d0*/  STG.E desc[UR10][R20.64], R11 ;  /* 0x0000000b14007986 */ /* 0x000fe2000c10190a */
[----:B------:R-:W-:Y:S05]  /*07e0*/  EXIT ;  /* 0x000000000000794d */ /* 0x000fea0003800000 */
.L_x_2:
[----:B------:R-:W-:-:S00]  /*07f0*/  BRA `(.L_x_2) ;  /* 0xfffffffc00fc7947 */ /* 0x000fc0000383ffff */
[----:B------:R-:W-:-:S00]  /*0800*/  NOP ;  /* 0x0000000000007918 */ /* 0x000fc00000000000 */
[----:B------:R-:W-:-:S00]  /*0810*/  NOP ;  /* 0x0000000000007918 */ /* 0x000fc00000000000 */
[----:B------:R-:W-:-:S00]  /*0820*/  NOP ;  /* 0x0000000000007918 */ /* 0x000fc00000000000 */
[----:B------:R-:W-:-:S00]  /*0830*/  NOP ;  /* 0x0000000000007918 */ /* 0x000fc00000000000 */
[----:B------:R-:W-:-:S00]  /*0840*/  NOP ;  /* 0x0000000000007918 */ /* 0x000fc00000000000 */
[----:B------:R-:W-:-:S00]  /*0850*/  NOP ;  /* 0x0000000000007918 */ /* 0x000fc00000000000 */
[----:B------:R-:W-:-:S00]  /*0860*/  NOP ;  /* 0x0000000000007918 */ /* 0x000fc00000000000 */
[----:B------:R-:W-:-:S00]  /*0870*/  NOP ;  /* 0x0000000000007918 */ /* 0x000fc00000000000 */
.L_x_3:


//--------------------- .nv.shared._Z14gpu_matrixmultPfS_S_iii --------------------------
	.section	.nv.shared._Z14gpu_matrixmultPfS_S_iii,"aw",@nobits
	.sectionflags	@""
	.align	4
.nv.shared._Z14gpu_matrixmultPfS_S_iii:
	.zero		9216


//--------------------- .nv.shared.reserved.0     --------------------------
	.section	.nv.shared.reserved.0,"aw",@nobits
	.weak		__nv_reservedSMEM_offset_0_alias
	.size		__nv_reservedSMEM_offset_0_alias, 0, 64
	.other		__nv_reservedSMEM_offset_0_alias,@"STO_CUDA_RESERVED_SHARED STV_DEFAULT"
__nv_reservedSMEM_offset_0_alias:
	.zero		0
	.zero		64


//--------------------- .nv.constant0._Z14gpu_matrixmultPfS_S_iii --------------------------
	.section	.nv.constant0._Z14gpu_matrixmultPfS_S_iii,"a",@progbits
	.sectionflags	@""
	.align	4
.nv.constant0._Z14gpu_matrixmultPfS_S_iii:
	.zero		932


//--------------------- SYMBOLS --------------------------

	.type		.nv.reservedSmem.offset0,@object
	.size		.nv.reservedSmem.offset0,0x4
	.type		.nv.reservedSmem.cap,@object
	.size		.nv.reservedSmem.cap,0x4
